	.headerflags	@"EF_CUDA_TEXMODE_UNIFIED EF_CUDA_64BIT_ADDRESS EF_CUDA_ACCELERATORS EF_CUDA_SM90 EF_CUDA_VIRTUAL_SM(EF_CUDA_SM90)"
	.elftype	@"ET_EXEC"


//--------------------- .nv.info                  --------------------------
	.section	.nv.info,"",@"SHT_CUDA_INFO"
	.align	4


	//----- nvinfo : EIATTR_REGCOUNT
	.align		4
        /*0000*/ 	.byte	0x04, 0x2f
        /*0002*/ 	.short	(.L_3 - .L_2)
	.align		4
.L_2:
        /*0004*/ 	.word	index@(triton_poi_fused__native_batch_norm_legit_no_training_add_convolution_leaky_relu_10)
        /*0008*/ 	.word	0x00000028


	//----- nvinfo : EIATTR_MIN_STACK_SIZE
	.align		4
.L_3:
        /*000c*/ 	.byte	0x04, 0x12
        /*000e*/ 	.short	(.L_5 - .L_4)
	.align		4
.L_4:
        /*0010*/ 	.word	index@(triton_poi_fused__native_batch_norm_legit_no_training_add_convolution_leaky_relu_10)
        /*0014*/ 	.word	0x00000000


	//----- nvinfo : EIATTR_FRAME_SIZE
	.align		4
.L_5:
        /*0018*/ 	.byte	0x04, 0x11
        /*001a*/ 	.short	(.L_7 - .L_6)
	.align		4
.L_6:
        /*001c*/ 	.word	index@(triton_poi_fused__native_batch_norm_legit_no_training_add_convolution_leaky_relu_10)
        /*0020*/ 	.word	0x00000000


	//----- nvinfo : EIATTR_MIN_STACK_SIZE
	.align		4
.L_7:
        /*0024*/ 	.byte	0x04, 0x12
        /*0026*/ 	.short	(.L_9 - .L_8)
	.align		4
.L_8:
        /*0028*/ 	.word	index@(triton_poi_fused__native_batch_norm_legit_no_training_add_convolution_leaky_relu_10)
        /*002c*/ 	.word	0x00000000
.L_9:


//--------------------- .nv.info.triton_poi_fused__native_batch_norm_legit_no_training_add_convolution_leaky_relu_10 --------------------------
	.section	.nv.info.triton_poi_fused__native_batch_norm_legit_no_training_add_convolution_leaky_relu_10,"",@"SHT_CUDA_INFO"
	.sectionflags	@""
	.align	4


	//----- nvinfo : EIATTR_CUDA_API_VERSION
	.align		4
        /*0000*/ 	.byte	0x04, 0x37
        /*0002*/ 	.short	(.L_11 - .L_10)
.L_10:
        /*0004*/ 	.word	0x0000007c


	//----- nvinfo : EIATTR_KPARAM_INFO
	.align		4
.L_11:
        /*0008*/ 	.byte	0x04, 0x17
        /*000a*/ 	.short	(.L_13 - .L_12)
.L_12:
        /*000c*/ 	.word	0x00000000
        /*0010*/ 	.short	0x0009
        /*0012*/ 	.short	0x0048
        /*0014*/ 	.byte	0x00, 0xf0, 0x11, 0x00


	//----- nvinfo : EIATTR_KPARAM_INFO
	.align		4
.L_13:
        /*0018*/ 	.byte	0x04, 0x17
        /*001a*/ 	.short	(.L_15 - .L_14)
.L_14:
        /*001c*/ 	.word	0x00000000
        /*0020*/ 	.short	0x0008
        /*0022*/ 	.short	0x0040
        /*0024*/ 	.byte	0x00, 0xf4, 0x21, 0x00


	//----- nvinfo : EIATTR_KPARAM_INFO
	.align		4
.L_15:
        /*0028*/ 	.byte	0x04, 0x17
        /*002a*/ 	.short	(.L_17 - .L_16)
.L_16:
        /*002c*/ 	.word	0x00000000
        /*0030*/ 	.short	0x0007
        /*0032*/ 	.short	0x0038
        /*0034*/ 	.byte	0x00, 0xf4, 0x21, 0x00


	//----- nvinfo : EIATTR_KPARAM_INFO
	.align		4
.L_17:
        /*0038*/ 	.byte	0x04, 0x17
        /*003a*/ 	.short	(.L_19 - .L_18)
.L_18:
        /*003c*/ 	.word	0x00000000
        /*0040*/ 	.short	0x0006
        /*0042*/ 	.short	0x0030
        /*0044*/ 	.byte	0x00, 0xf4, 0x21, 0x00


	//----- nvinfo : EIATTR_KPARAM_INFO
	.align		4
.L_19:
        /*0048*/ 	.byte	0x04, 0x17
        /*004a*/ 	.short	(.L_21 - .L_20)
.L_20:
        /*004c*/ 	.word	0x00000000
        /*0050*/ 	.short	0x0005
        /*0052*/ 	.short	0x0028
        /*0054*/ 	.byte	0x00, 0xf4, 0x21, 0x00


	//----- nvinfo : EIATTR_KPARAM_INFO
	.align		4
.L_21:
        /*0058*/ 	.byte	0x04, 0x17
        /*005a*/ 	.short	(.L_23 - .L_22)
.L_22:
        /*005c*/ 	.word	0x00000000
        /*0060*/ 	.short	0x0004
        /*0062*/ 	.short	0x0020
        /*0064*/ 	.byte	0x00, 0xf4, 0x21, 0x00


	//----- nvinfo : EIATTR_KPARAM_INFO
	.align		4
.L_23:
        /*0068*/ 	.byte	0x04, 0x17
        /*006a*/ 	.short	(.L_25 - .L_24)
.L_24:
        /*006c*/ 	.word	0x00000000
        /*0070*/ 	.short	0x0003
        /*0072*/ 	.short	0x0018
        /*0074*/ 	.byte	0x00, 0xf4, 0x21, 0x00


	//----- nvinfo : EIATTR_KPARAM_INFO
	.align		4
.L_25:
        /*0078*/ 	.byte	0x04, 0x17
        /*007a*/ 	.short	(.L_27 - .L_26)
.L_26:
        /*007c*/ 	.word	0x00000000
        /*0080*/ 	.short	0x0002
        /*0082*/ 	.short	0x0010
        /*0084*/ 	.byte	0x00, 0xf4, 0x21, 0x00


	//----- nvinfo : EIATTR_KPARAM_INFO
	.align		4
.L_27:
        /*0088*/ 	.byte	0x04, 0x17
        /*008a*/ 	.short	(.L_29 - .L_28)
.L_28:
        /*008c*/ 	.word	0x00000000
        /*0090*/ 	.short	0x0001
        /*0092*/ 	.short	0x0008
        /*0094*/ 	.byte	0x00, 0xf4, 0x21, 0x00


	//----- nvinfo : EIATTR_KPARAM_INFO
	.align		4
.L_29:
        /*0098*/ 	.byte	0x04, 0x17
        /*009a*/ 	.short	(.L_31 - .L_30)
.L_30:
        /*009c*/ 	.word	0x00000000
        /*00a0*/ 	.short	0x0000
        /*00a2*/ 	.short	0x0000
        /*00a4*/ 	.byte	0x00, 0xf4, 0x21, 0x00


	//----- nvinfo : EIATTR_SPARSE_MMA_MASK
	.align		4
.L_31:
        /*00a8*/ 	.byte	0x03, 0x50
        /*00aa*/ 	.short	0x0000


	//----- nvinfo : EIATTR_MAXREG_COUNT
	.align		4
        /*00ac*/ 	.byte	0x03, 0x1b
        /*00ae*/ 	.short	0x00ff


	//----- nvinfo : EIATTR_EXIT_INSTR_OFFSETS
	.align		4
        /*00b0*/ 	.byte	0x04, 0x1c
        /*00b2*/ 	.short	(.L_33 - .L_32)


	//   ....[0]....
.L_32:
        /*00b4*/ 	.word	0x00000f40


	//----- nvinfo : EIATTR_REQNTID
	.align		4
.L_33:
        /*00b8*/ 	.byte	0x04, 0x10
        /*00ba*/ 	.short	(.L_35 - .L_34)
.L_34:
        /*00bc*/ 	.word	0x00000080
        /*00c0*/ 	.word	0x00000001
        /*00c4*/ 	.word	0x00000001


	//----- nvinfo : EIATTR_CBANK_PARAM_SIZE
	.align		4
.L_35:
        /*00c8*/ 	.byte	0x03, 0x19
        /*00ca*/ 	.short	0x004c


	//----- nvinfo : EIATTR_PARAM_CBANK
	.align		4
        /*00cc*/ 	.byte	0x04, 0x0a
        /*00ce*/ 	.short	(.L_37 - .L_36)
	.align		4
.L_36:
        /*00d0*/ 	.word	index@(.nv.constant0.triton_poi_fused__native_batch_norm_legit_no_training_add_convolution_leaky_relu_10)
        /*00d4*/ 	.short	0x0210
        /*00d6*/ 	.short	0x004c


	//----- nvinfo : EIATTR_SW_WAR
	.align		4
.L_37:
        /*00d8*/ 	.byte	0x04, 0x36
        /*00da*/ 	.short	(.L_39 - .L_38)
.L_38:
        /*00dc*/ 	.word	0x00000008
.L_39:


//--------------------- .nv.callgraph             --------------------------
	.section	.nv.callgraph,"",@"SHT_CUDA_CALLGRAPH"
	.align	4
	.sectionentsize	8
	.align		4
        /*0000*/ 	.word	0x00000000
	.align		4
        /*0004*/ 	.word	0xffffffff
	.align		4
        /*0008*/ 	.word	0x00000000
	.align		4
        /*000c*/ 	.word	0xfffffffe
	.align		4
        /*0010*/ 	.word	0x00000000
	.align		4
        /*0014*/ 	.word	0xfffffffd
	.align		4
        /*0018*/ 	.word	0x00000000
	.align		4
        /*001c*/ 	.word	0xfffffffc


//--------------------- .nv.constant4             --------------------------
	.section	.nv.constant4,"a",@progbits
	.align	8
	.align		8
.nv.constant4:
        /*0000*/ 	.dword	_$_str
	.align		8
        /*0008*/ 	.dword	_$_str_$_2


//--------------------- .text.triton_poi_fused__native_batch_norm_legit_no_training_add_convolution_leaky_relu_10 --------------------------
	.section	.text.triton_poi_fused__native_batch_norm_legit_no_training_add_convolution_leaky_relu_10,"ax",@progbits
	.sectionflags	@"SHF_BARRIERS=1"
	.align	128
        .global         triton_poi_fused__native_batch_norm_legit_no_training_add_convolution_leaky_relu_10
        .type           triton_poi_fused__native_batch_norm_legit_no_training_add_convolution_leaky_relu_10,@function
        .size           triton_poi_fused__native_batch_norm_legit_no_training_add_convolution_leaky_relu_10,(.L_x_1 - triton_poi_fused__native_batch_norm_legit_no_training_add_convolution_leaky_relu_10)
        .other          triton_poi_fused__native_batch_norm_legit_no_training_add_convolution_leaky_relu_10,@"STO_CUDA_ENTRY STV_DEFAULT"
triton_poi_fused__native_batch_norm_legit_no_training_add_convolution_leaky_relu_10:
.text.triton_poi_fused__native_batch_norm_legit_no_training_add_convolution_leaky_relu_10:
[----:B------:R-:W-:Y:S01]  /*0000*/  LDC R1, c[0x0][0x28] ;  /* 0x00000a00ff017b82 */ /* 0x000fe20000000800 */
[----:B------:R-:W1:Y:S07]  /*0010*/  S2R R0, SR_TID.X ;  /* 0x0000000000007919 */ /* 0x000e6e0000002100 */
[----:B------:R-:W2:Y:S01]  /*0020*/  LDC.64 R10, c[0x0][0x230] ;  /* 0x00008c00ff0a7b82 */ /* 0x000ea20000000a00 */
[----:B------:R-:W-:Y:S01]  /*0030*/  ULDC.64 UR6, c[0x0][0x208] ;  /* 0x0000820000067ab9 */ /* 0x000fe20000000a00 */
[----:B------:R-:W3:Y:S06]  /*0040*/  S2R R2, SR_CTAID.X ;  /* 0x0000000000027919 */ /* 0x000eec0000002500 */
[----:B------:R-:W4:Y:S08]  /*0050*/  LDC.64 R8, c[0x0][0x220] ;  /* 0x00008800ff087b82 */ /* 0x000f300000000a00 */
[----:B------:R-:W5:Y:S01]  /*0060*/  LDC.64 R34, c[0x0][0x210] ;  /* 0x00008400ff227b82 */ /* 0x000f620000000a00 */
[----:B-1----:R-:W-:-:S02]  /*0070*/  SHF.L.U32 R28, R0, 0x3, RZ ;  /* 0x00000003001c7819 */ /* 0x002fc400000006ff */
[----:B---3--:R-:W-:Y:S02]  /*0080*/  SHF.L.U32 R3, R2, 0xa, RZ ;  /* 0x0000000a02037819 */ /* 0x008fe400000006ff */
[----:B------:R-:W-:Y:S02]  /*0090*/  SHF.R.S32.HI R7, RZ, 0x15, R2 ;  /* 0x00000015ff077819 */ /* 0x000fe40000011402 */
[----:B------:R-:W-:Y:S02]  /*00a0*/  LOP3.LUT R28, R28, 0x3f8, RZ, 0xc0, !PT ;  /* 0x000003f81c1c7812 */ /* 0x000fe400078ec0ff */
[----:B------:R-:W-:Y:S02]  /*00b0*/  SGXT R7, R7, 0x1 ;  /* 0x000000010707781a */ /* 0x000fe40000000200 */
[----:B------:R-:W-:-:S04]  /*00c0*/  LOP3.LUT R2, R3, R28, RZ, 0xfc, !PT ;  /* 0x0000001c03027212 */ /* 0x000fc800078efcff */
[----:B------:R-:W-:-:S04]  /*00d0*/  LEA.HI R4, R7, R2, RZ, 0x6 ;  /* 0x0000000207047211 */ /* 0x000fc800078f30ff */
[----:B------:R-:W-:-:S04]  /*00e0*/  LOP3.LUT R5, R4, 0xffffffc0, RZ, 0xc0, !PT ;  /* 0xffffffc004057812 */ /* 0x000fc800078ec0ff */
[----:B------:R-:W-:Y:S01]  /*00f0*/  IADD3 R30, R2, -R5, RZ ;  /* 0x80000005021e7210 */ /* 0x000fe20007ffe0ff */
[----:B-----5:R-:W-:-:S04]  /*0100*/  IMAD.WIDE R4, R2, 0x4, R34 ;  /* 0x0000000402047825 */ /* 0x020fc800078e0222 */
[C---:B--2---:R-:W-:Y:S01]  /*0110*/  IMAD.WIDE R20, R30.reuse, 0x4, R10 ;  /* 0x000000041e147825 */ /* 0x044fe200078e020a */
[----:B------:R-:W2:Y:S01]  /*0120*/  LDG.E.128 R12, desc[UR6][R4.64] ;  /* 0x00000006040c7981 */ /* 0x000ea2000c1e1d00 */
[----:B------:R-:W1:Y:S02]  /*0130*/  LDC.64 R10, c[0x0][0x228] ;  /* 0x00008a00ff0a7b82 */ /* 0x000e640000000a00 */
[C---:B----4-:R-:W-:Y:S02]  /*0140*/  IMAD.WIDE R16, R30.reuse, 0x4, R8 ;  /* 0x000000041e107825 */ /* 0x050fe400078e0208 */
[----:B------:R-:W3:Y:S04]  /*0150*/  LDG.E.EL.128 R20, desc[UR6][R20.64] ;  /* 0x0000000614147981 */ /* 0x000ee8000c2e1d00 */
[----:B------:R-:W2:Y:S01]  /*0160*/  LDG.E.EL.128 R16, desc[UR6][R16.64] ;  /* 0x0000000610107981 */ /* 0x000ea2000c2e1d00 */
[----:B-1----:R-:W-:-:S06]  /*0170*/  IMAD.WIDE R24, R30, 0x4, R10 ;  /* 0x000000041e187825 */ /* 0x002fcc00078e020a */
[----:B------:R-:W4:Y:S01]  /*0180*/  LDG.E.EL.128 R24, desc[UR6][R24.64] ;  /* 0x0000000618187981 */ /* 0x000f22000c2e1d00 */
[----:B------:R-:W1:Y:S01]  /*0190*/  S2UR UR5, SR_CgaCtaId ;  /* 0x00000000000579c3 */ /* 0x000e620000008800 */
[----:B------:R-:W-:Y:S01]  /*01a0*/  UMOV UR4, 0x400 ;  /* 0x0000040000047882 */ /* 0x000fe20000000000 */
[----:B------:R-:W-:Y:S01]  /*01b0*/  HFMA2.MMA R33, -RZ, RZ, 1.625, 0 ;  /* 0x3e800000ff217435 */ /* 0x000fe200000001ff */
[----:B------:R-:W-:Y:S01]  /*01c0*/  LOP3.LUT R6, R3, 0x4, R28, 0xfe, !PT ;  /* 0x0000000403067812 */ /* 0x000fe200078efe1c */
[----:B-1----:R-:W-:-:S06]  /*01d0*/  UPRMT UR4, UR5, 0x654, UR4 ;  /* 0x0000065405047896 */ /* 0x002fcc0008000004 */
[----:B------:R-:W-:Y:S01]  /*01e0*/  LEA R28, R28, UR4, 0x2 ;  /* 0x000000041c1c7c11 */ /* 0x000fe2000f8e10ff */
[----:B---3--:R-:W-:Y:S01]  /*01f0*/  FADD R20, R20, 9.9999997473787516356e-06 ;  /* 0x3727c5ac14147421 */ /* 0x008fe20000000000 */
[----:B------:R-:W-:Y:S01]  /*0200*/  FADD R21, R21, 9.9999997473787516356e-06 ;  /* 0x3727c5ac15157421 */ /* 0x000fe20000000000 */
[----:B--2---:R-:W-:Y:S01]  /*0210*/  FADD R13, R13, R17 ;  /* 0x000000110d0d7221 */ /* 0x004fe20000000000 */
[----:B------:R-:W-:Y:S01]  /*0220*/  FADD R12, R12, R16 ;  /* 0x000000100c0c7221 */ /* 0x000fe20000000000 */
[----:B------:R-:W1:Y:S01]  /*0230*/  MUFU.SQRT R17, R20 ;  /* 0x0000001400117308 */ /* 0x000e620000002000 */
[----:B------:R-:W-:Y:S01]  /*0240*/  FADD R22, R22, 9.9999997473787516356e-06 ;  /* 0x3727c5ac16167421 */ /* 0x000fe20000000000 */
[----:B------:R-:W-:-:S06]  /*0250*/  FADD R23, R23, 9.9999997473787516356e-06 ;  /* 0x3727c5ac17177421 */ /* 0x000fcc0000000000 */
[----:B------:R2:W3:Y:S01]  /*0260*/  MUFU.SQRT R16, R21 ;  /* 0x0000001500107308 */ /* 0x0004e20000002000 */
[----:B------:R-:W-:Y:S01]  /*0270*/  FADD R15, R15, R19 ;  /* 0x000000130f0f7221 */ /* 0x000fe20000000000 */
[----:B------:R-:W-:-:S06]  /*0280*/  FADD R14, R14, R18 ;  /* 0x000000120e0e7221 */ /* 0x000fcc0000000000 */
[----:B------:R-:W5:Y:S01]  /*0290*/  MUFU.SQRT R19, R22 ;  /* 0x0000001600137308 */ /* 0x000f620000002000 */
[----:B-1----:R-:W-:Y:S01]  /*02a0*/  FSETP.GT.AND P6, PT, R17, 8.50705917302346158658e+37, PT ;  /* 0x7e8000001100780b */ /* 0x002fe20003fc4000 */
[----:B--2---:R-:W1:Y:S06]  /*02b0*/  LDC.64 R20, c[0x0][0x240] ;  /* 0x00009000ff147b82 */ /* 0x004e6c0000000a00 */
[----:B------:R2:W2:Y:S01]  /*02c0*/  MUFU.SQRT R18, R23 ;  /* 0x0000001700127308 */ /* 0x0004a20000002000 */
[C---:B---3--:R-:W-:Y:S02]  /*02d0*/  FSETP.GT.AND P5, PT, R16.reuse, 8.50705917302346158658e+37, PT ;  /* 0x7e8000001000780b */ /* 0x048fe40003fa4000 */
[----:B------:R-:W-:Y:S01]  /*02e0*/  FSETP.GEU.AND P3, PT, R16, 1.175494350822287508e-38, PT ;  /* 0x008000001000780b */ /* 0x000fe20003f6e000 */
[----:B------:R3:W-:Y:S01]  /*02f0*/  STS.128 [R28], R12 ;  /* 0x0000000c1c007388 */ /* 0x0007e20000000c00 */
[----:B-----5:R-:W-:Y:S01]  /*0300*/  FSETP.GT.AND P2, PT, R19, 8.50705917302346158658e+37, PT ;  /* 0x7e8000001300780b */ /* 0x020fe20003f44000 */
[----:B----4-:R-:W-:Y:S01]  /*0310*/  FADD R26, -R26, R14 ;  /* 0x0000000e1a1a7221 */ /* 0x010fe20000000100 */
[C---:B------:R-:W-:Y:S01]  /*0320*/  FSETP.GEU.AND P4, PT, R17.reuse, 1.175494350822287508e-38, PT ;  /* 0x008000001100780b */ /* 0x040fe20003f8e000 */
[----:B------:R-:W-:Y:S01]  /*0330*/  @P6 FMUL R17, R17, 0.25 ;  /* 0x3e80000011116820 */ /* 0x000fe20000400000 */
[----:B------:R-:W-:Y:S01]  /*0340*/  FSETP.GEU.AND P1, PT, R19, 1.175494350822287508e-38, PT ;  /* 0x008000001300780b */ /* 0x000fe20003f2e000 */
[----:B------:R-:W-:Y:S01]  /*0350*/  FADD R25, -R25, R13 ;  /* 0x0000000d19197221 */ /* 0x000fe20000000100 */
[----:B--2---:R-:W2:Y:S01]  /*0360*/  LDC.64 R22, c[0x0][0x238] ;  /* 0x00008e00ff167b82 */ /* 0x004ea20000000a00 */
[----:B0-----:R-:W-:-:S02]  /*0370*/  FSETP.GT.AND P0, PT, R18, 8.50705917302346158658e+37, PT ;  /* 0x7e8000001200780b */ /* 0x001fc40003f04000 */
[----:B------:R-:W-:Y:S01]  /*0380*/  @P5 FMUL R16, R16, 0.25 ;  /* 0x3e80000010105820 */ /* 0x000fe20000400000 */
[----:B---3--:R-:W-:Y:S02]  /*0390*/  FSEL R14, R33, 1, P6 ;  /* 0x3f800000210e7808 */ /* 0x008fe40003000000 */
[----:B------:R-:W-:Y:S01]  /*03a0*/  FSETP.GEU.AND P6, PT, R18, 1.175494350822287508e-38, PT ;  /* 0x008000001200780b */ /* 0x000fe20003fce000 */
[----:B------:R-:W-:Y:S01]  /*03b0*/  @!P3 FMUL R16, R16, 16777216 ;  /* 0x4b8000001010b820 */ /* 0x000fe20000400000 */
[----:B------:R-:W-:-:S03]  /*03c0*/  @P2 FMUL R19, R19, 0.25 ;  /* 0x3e80000013132820 */ /* 0x000fc60000400000 */
[----:B------:R-:W0:Y:S03]  /*03d0*/  MUFU.RCP R32, R16 ;  /* 0x0000001000207308 */ /* 0x000e260000001000 */
[----:B------:R-:W-:Y:S01]  /*03e0*/  @P0 FMUL R18, R18, 0.25 ;  /* 0x3e80000012120820 */ /* 0x000fe20000400000 */
[----:B------:R-:W-:Y:S01]  /*03f0*/  @!P4 FMUL R17, R17, 16777216 ;  /* 0x4b8000001111c820 */ /* 0x000fe20000400000 */
[----:B------:R-:W-:Y:S01]  /*0400*/  @!P1 FMUL R19, R19, 16777216 ;  /* 0x4b80000013139820 */ /* 0x000fe20000400000 */
[----:B------:R-:W-:Y:S02]  /*0410*/  FSEL R13, R33, 1, P5 ;  /* 0x3f800000210d7808 */ /* 0x000fe40002800000 */
[----:B------:R-:W-:Y:S02]  /*0420*/  @!P6 FMUL R18, R18, 16777216 ;  /* 0x4b8000001212e820 */ /* 0x000fe40000400000 */
[----:B------:R-:W3:Y:S01]  /*0430*/  MUFU.RCP R17, R17 ;  /* 0x0000001100117308 */ /* 0x000ee20000001000 */
[----:B------:R-:W-:Y:S01]  /*0440*/  @!P3 FMUL R13, R13, 16777216 ;  /* 0x4b8000000d0db820 */ /* 0x000fe20000400000 */
[----:B------:R-:W-:-:S06]  /*0450*/  FADD R24, -R24, R12 ;  /* 0x0000000c18187221 */ /* 0x000fcc0000000100 */
[----:B------:R-:W4:Y:S01]  /*0460*/  MUFU.RCP R19, R19 ;  /* 0x0000001300137308 */ /* 0x000f220000001000 */
[----:B0-----:R-:W-:Y:S01]  /*0470*/  FMUL R32, R32, R13 ;  /* 0x0000000d20207220 */ /* 0x001fe20000400000 */
[----:B------:R-:W-:-:S06]  /*0480*/  FSEL R12, R33, 1, P2 ;  /* 0x3f800000210c7808 */ /* 0x000fcc0001000000 */
[----:B------:R-:W0:Y:S01]  /*0490*/  MUFU.RCP R18, R18 ;  /* 0x0000001200127308 */ /* 0x000e220000001000 */
[----:B------:R-:W-:Y:S01]  /*04a0*/  FSEL R13, R33, 1, P0 ;  /* 0x3f800000210d7808 */ /* 0x000fe20000000000 */
[----:B------:R-:W-:Y:S01]  /*04b0*/  @!P4 FMUL R14, R14, 16777216 ;  /* 0x4b8000000e0ec820 */ /* 0x000fe20000400000 */
[----:B------:R-:W-:-:S03]  /*04c0*/  @!P1 FMUL R12, R12, 16777216 ;  /* 0x4b8000000c0c9820 */ /* 0x000fc60000400000 */
[----:B------:R-:W-:Y:S01]  /*04d0*/  @!P6 FMUL R13, R13, 16777216 ;  /* 0x4b8000000d0de820 */ /* 0x000fe20000400000 */
[----:B---3--:R-:W-:Y:S01]  /*04e0*/  FMUL R17, R17, R14 ;  /* 0x0000000e11117220 */ /* 0x008fe20000400000 */
[----:B----4-:R-:W-:Y:S01]  /*04f0*/  FMUL R19, R19, R12 ;  /* 0x0000000c13137220 */ /* 0x010fe20000400000 */
[----:B------:R-:W-:Y:S02]  /*0500*/  FADD R27, -R27, R15 ;  /* 0x0000000f1b1b7221 */ /* 0x000fe40000000100 */
[----:B------:R-:W-:Y:S01]  /*0510*/  FMUL R36, R17, R24 ;  /* 0x0000001811247220 */ /* 0x000fe20000400000 */
[----:B0-----:R-:W-:Y:S01]  /*0520*/  FMUL R12, R18, R13 ;  /* 0x0000000d120c7220 */ /* 0x001fe20000400000 */
[----:B-1----:R-:W-:-:S04]  /*0530*/  IMAD.WIDE R16, R30, 0x4, R20 ;  /* 0x000000041e107825 */ /* 0x002fc800078e0214 */
[----:B------:R-:W-:Y:S01]  /*0540*/  FMUL R31, R19, R26 ;  /* 0x0000001a131f7220 */ /* 0x000fe20000400000 */
[----:B------:R-:W0:Y:S01]  /*0550*/  LDC.64 R20, c[0x0][0x230] ;  /* 0x00008c00ff147b82 */ /* 0x000e220000000a00 */
[----:B------:R-:W-:Y:S01]  /*0560*/  FMUL R24, R12, R27 ;  /* 0x0000001b0c187220 */ /* 0x000fe20000400000 */
[----:B--2---:R-:W-:Y:S01]  /*0570*/  IMAD.WIDE R12, R30, 0x4, R22 ;  /* 0x000000041e0c7825 */ /* 0x004fe200078e0216 */
[----:B------:R-:W2:Y:S05]  /*0580*/  LDG.E.EL.128 R16, desc[UR6][R16.64] ;  /* 0x0000000610107981 */ /* 0x000eaa000c2e1d00 */
[----:B------:R-:W2:Y:S01]  /*0590*/  LDG.E.EL.128 R12, desc[UR6][R12.64] ;  /* 0x000000060c0c7981 */ /* 0x000ea2000c2e1d00 */
[----:B------:R-:W-:Y:S01]  /*05a0*/  LEA.HI R7, R7, R6, RZ, 0x6 ;  /* 0x0000000607077211 */ /* 0x000fe200078f30ff */
[----:B------:R-:W1:Y:S03]  /*05b0*/  LDC.64 R26, c[0x0][0x228] ;  /* 0x00008a00ff1a7b82 */ /* 0x000e660000000a00 */
[----:B------:R-:W-:-:S04]  /*05c0*/  LOP3.LUT R7, R7, 0xffffffc0, RZ, 0xc0, !PT ;  /* 0xffffffc007077812 */ /* 0x000fc800078ec0ff */
[----:B------:R-:W-:Y:S02]  /*05d0*/  IADD3 R29, R6, -R7, RZ ;  /* 0x80000007061d7210 */ /* 0x000fe40007ffe0ff */
[----:B------:R-:W3:Y:S03]  /*05e0*/  LDG.E.128 R4, desc[UR6][R4.64+0x10] ;  /* 0x0000100604047981 */ /* 0x000ee6000c1e1d00 */
[----:B0-----:R-:W-:-:S06]  /*05f0*/  IMAD.WIDE R20, R29, 0x4, R20 ;  /* 0x000000041d147825 */ /* 0x001fcc00078e0214 */
[----:B------:R-:W4:Y:S01]  /*0600*/  LDG.E.EL.128 R20, desc[UR6][R20.64] ;  /* 0x0000000614147981 */ /* 0x000f22000c2e1d00 */
[----:B------:R-:W-:-:S06]  /*0610*/  IMAD.WIDE R8, R29, 0x4, R8 ;  /* 0x000000041d087825 */ /* 0x000fcc00078e0208 */
[----:B------:R-:W3:Y:S01]  /*0620*/  LDG.E.EL.128 R8, desc[UR6][R8.64] ;  /* 0x0000000608087981 */ /* 0x000ee2000c2e1d00 */
[----:B------:R-:W-:Y:S01]  /*0630*/  FMUL R32, R32, R25 ;  /* 0x0000001920207220 */ /* 0x000fe20000400000 */
[----:B--2---:R-:W-:Y:S01]  /*0640*/  FFMA R30, R15, R24, R19 ;  /* 0x000000180f1e7223 */ /* 0x004fe20000000013 */
[----:B-1----:R-:W-:-:S06]  /*0650*/  IMAD.WIDE R24, R29, 0x4, R26 ;  /* 0x000000041d187825 */ /* 0x002fcc00078e021a */
[----:B------:R-:W2:Y:S01]  /*0660*/  LDG.E.EL.128 R24, desc[UR6][R24.64] ;  /* 0x0000000618187981 */ /* 0x000ea2000c2e1d00 */
[----:B----4-:R-:W-:-:S06]  /*0670*/  FADD R15, R20, 9.9999997473787516356e-06 ;  /* 0x3727c5ac140f7421 */ /* 0x010fcc0000000000 */
[----:B------:R-:W0:Y:S01]  /*0680*/  MUFU.SQRT R15, R15 ;  /* 0x0000000f000f7308 */ /* 0x000e220000002000 */
[----:B------:R-:W-:Y:S01]  /*0690*/  FADD R22, R22, 9.9999997473787516356e-06 ;  /* 0x3727c5ac16167421 */ /* 0x000fe20000000000 */
[----:B------:R-:W-:Y:S01]  /*06a0*/  FADD R23, R23, 9.9999997473787516356e-06 ;  /* 0x3727c5ac17177421 */ /* 0x000fe20000000000 */
[----:B---3--:R-:W-:Y:S01]  /*06b0*/  FADD R4, R4, R8 ;  /* 0x0000000804047221 */ /* 0x008fe20000000000 */
[----:B------:R-:W-:Y:S01]  /*06c0*/  FFMA R32, R13, R32, R17 ;  /* 0x000000200d207223 */ /* 0x000fe20000000011 */
[----:B------:R-:W-:-:S03]  /*06d0*/  FADD R8, R21, 9.9999997473787516356e-06 ;  /* 0x3727c5ac15087421 */ /* 0x000fc60000000000 */
[----:B------:R-:W1:Y:S08]  /*06e0*/  MUFU.SQRT R13, R23 ;  /* 0x00000017000d7308 */ /* 0x000e700000002000 */
[----:B------:R-:W3:Y:S01]  /*06f0*/  MUFU.SQRT R22, R22 ;  /* 0x0000001600167308 */ /* 0x000ee20000002000 */
[C---:B0-----:R-:W-:Y:S02]  /*0700*/  FSETP.GT.AND P6, PT, R15.reuse, 8.50705917302346158658e+37, PT ;  /* 0x7e8000000f00780b */ /* 0x041fe40003fc4000 */
[----:B------:R-:W-:-:S05]  /*0710*/  FSETP.GEU.AND P4, PT, R15, 1.175494350822287508e-38, PT ;  /* 0x008000000f00780b */ /* 0x000fca0003f8e000 */
[----:B------:R-:W0:Y:S01]  /*0720*/  MUFU.SQRT R17, R8 ;  /* 0x0000000800117308 */ /* 0x000e220000002000 */
[----:B------:R-:W-:Y:S01]  /*0730*/  FFMA R31, R14, R31, R18 ;  /* 0x0000001f0e1f7223 */ /* 0x000fe20000000012 */
[----:B------:R-:W-:Y:S01]  /*0740*/  FFMA R20, R12, R36, R16 ;  /* 0x000000240c147223 */ /* 0x000fe20000000010 */
[----:B------:R-:W4:Y:S01]  /*0750*/  LDC.64 R18, c[0x0][0x240] ;  /* 0x00009000ff127b82 */ /* 0x000f220000000a00 */
[----:B-1----:R-:W-:Y:S01]  /*0760*/  FSETP.GT.AND P2, PT, R13, 8.50705917302346158658e+37, PT ;  /* 0x7e8000000d00780b */ /* 0x002fe20003f44000 */
[----:B------:R-:W-:Y:S01]  /*0770*/  FADD R5, R5, R9 ;  /* 0x0000000905057221 */ /* 0x000fe20000000000 */
[----:B------:R-:W-:Y:S01]  /*0780*/  @P6 FMUL R15, R15, 0.25 ;  /* 0x3e8000000f0f6820 */ /* 0x000fe20000400000 */
[----:B---3--:R-:W-:-:S04]  /*0790*/  FSETP.GT.AND P3, PT, R22, 8.50705917302346158658e+37, PT ;  /* 0x7e8000001600780b */ /* 0x008fc80003f64000 */
[----:B------:R-:W1:Y:S01]  /*07a0*/  LDC.64 R36, c[0x0][0x238] ;  /* 0x00008e00ff247b82 */ /* 0x000e620000000a00 */
[----:B------:R-:W-:Y:S02]  /*07b0*/  FSEL R14, R33, 1, P6 ;  /* 0x3f800000210e7808 */ /* 0x000fe40003000000 */
[----:B------:R-:W-:Y:S02]  /*07c0*/  FSETP.GEU.AND P6, PT, R13, 1.175494350822287508e-38, PT ;  /* 0x008000000d00780b */ /* 0x000fe40003fce000 */
[----:B0-----:R-:W-:-:S03]  /*07d0*/  FSETP.GT.AND P5, PT, R17, 8.50705917302346158658e+37, PT ;  /* 0x7e8000001100780b */ /* 0x001fc60003fa4000 */
[----:B------:R-:W0:Y:S01]  /*07e0*/  LDC.64 R8, c[0x0][0x248] ;  /* 0x00009200ff087b82 */ /* 0x000e220000000a00 */
[C---:B------:R-:W-:Y:S01]  /*07f0*/  FSETP.GEU.AND P0, PT, R22.reuse, 1.175494350822287508e-38, PT ;  /* 0x008000001600780b */ /* 0x040fe20003f0e000 */
[----:B------:R-:W-:Y:S01]  /*0800*/  @!P4 FMUL R15, R15, 16777216 ;  /* 0x4b8000000f0fc820 */ /* 0x000fe20000400000 */
[----:B------:R-:W-:Y:S01]  /*0810*/  FSETP.GEU.AND P1, PT, R17, 1.175494350822287508e-38, PT ;  /* 0x008000001100780b */ /* 0x000fe20003f2e000 */
[----:B------:R-:W-:Y:S01]  /*0820*/  @P2 FMUL R13, R13, 0.25 ;  /* 0x3e8000000d0d2820 */ /* 0x000fe20000400000 */
[----:B------:R-:W-:-:S03]  /*0830*/  @P3 FMUL R22, R22, 0.25 ;  /* 0x3e80000016163820 */ /* 0x000fc60000400000 */
[----:B------:R-:W3:Y:S01]  /*0840*/  MUFU.RCP R15, R15 ;  /* 0x0000000f000f7308 */ /* 0x000ee20000001000 */
[----:B------:R-:W-:Y:S01]  /*0850*/  @!P6 FMUL R13, R13, 16777216 ;  /* 0x4b8000000d0de820 */ /* 0x000fe20000400000 */
[----:B------:R-:W-:Y:S01]  /*0860*/  @P5 FMUL R17, R17, 0.25 ;  /* 0x3e80000011115820 */ /* 0x000fe20000400000 */
[----:B------:R-:W-:Y:S01]  /*0870*/  FADD R6, R6, R10 ;  /* 0x0000000a06067221 */ /* 0x000fe20000000000 */
[----:B------:R-:W-:Y:S02]  /*0880*/  FADD R7, R7, R11 ;  /* 0x0000000b07077221 */ /* 0x000fe40000000000 */
[----:B------:R-:W-:Y:S01]  /*0890*/  @!P0 FMUL R22, R22, 16777216 ;  /* 0x4b80000016168820 */ /* 0x000fe20000400000 */
[----:B------:R-:W-:Y:S01]  /*08a0*/  @!P4 FMUL R14, R14, 16777216 ;  /* 0x4b8000000e0ec820 */ /* 0x000fe20000400000 */
[----:B------:R-:W-:Y:S01]  /*08b0*/  @!P1 FMUL R17, R17, 16777216 ;  /* 0x4b80000011119820 */ /* 0x000fe20000400000 */
[----:B------:R4:W-:Y:S01]  /*08c0*/  MUFU.RCP R23, R13 ;  /* 0x0000000d00177308 */ /* 0x0009e20000001000 */
[----:B-1----:R-:W-:-:S04]  /*08d0*/  IMAD.WIDE R10, R29, 0x4, R36 ;  /* 0x000000041d0a7825 */ /* 0x002fc800078e0224 */
[----:B----4-:R-:W-:-:S03]  /*08e0*/  IMAD.WIDE R12, R29, 0x4, R18 ;  /* 0x000000041d0c7825 */ /* 0x010fc600078e0212 */
[----:B------:R1:W4:Y:S01]  /*08f0*/  MUFU.RCP R21, R17 ;  /* 0x0000001100157308 */ /* 0x0003220000001000 */
[----:B---3--:R-:W-:Y:S01]  /*0900*/  FMUL R29, R15, R14 ;  /* 0x0000000e0f1d7220 */ /* 0x008fe20000400000 */
[----:B0-----:R-:W-:Y:S02]  /*0910*/  IMAD.WIDE R36, R2, 0x4, R8 ;  /* 0x0000000402247825 */ /* 0x001fe400078e0208 */
[----:B------:R-:W3:Y:S04]  /*0920*/  LDG.E.EL.128 R8, desc[UR6][R10.64] ;  /* 0x000000060a087981 */ /* 0x000ee8000c2e1d00 */
[----:B------:R-:W0:Y:S01]  /*0930*/  MUFU.RCP R22, R22 ;  /* 0x0000001600167308 */ /* 0x000e220000001000 */
[----:B------:R-:W3:Y:S01]  /*0940*/  LDG.E.EL.128 R12, desc[UR6][R12.64] ;  /* 0x000000060c0c7981 */ /* 0x000ee2000c2e1d00 */
[----:B------:R-:W-:-:S02]  /*0950*/  FSEL R16, R33, 1, P5 ;  /* 0x3f80000021107808 */ /* 0x000fc40002800000 */
[C---:B-1----:R-:W-:Y:S02]  /*0960*/  FSEL R17, R33.reuse, 1, P3 ;  /* 0x3f80000021117808 */ /* 0x042fe40001800000 */
[----:B------:R-:W-:Y:S01]  /*0970*/  FSEL R18, R33, 1, P2 ;  /* 0x3f80000021127808 */ /* 0x000fe20001000000 */
[----:B------:R-:W-:Y:S02]  /*0980*/  @!P1 FMUL R16, R16, 16777216 ;  /* 0x4b80000010109820 */ /* 0x000fe40000400000 */
[----:B------:R-:W-:Y:S02]  /*0990*/  @!P0 FMUL R17, R17, 16777216 ;  /* 0x4b80000011118820 */ /* 0x000fe40000400000 */
[----:B------:R-:W-:Y:S01]  /*09a0*/  @!P6 FMUL R18, R18, 16777216 ;  /* 0x4b8000001212e820 */ /* 0x000fe20000400000 */
[----:B----4-:R-:W-:Y:S01]  /*09b0*/  FMUL R21, R21, R16 ;  /* 0x0000001015157220 */ /* 0x010fe20000400000 */
[----:B0-----:R-:W-:Y:S02]  /*09c0*/  FMUL R22, R22, R17 ;  /* 0x0000001116167220 */ /* 0x001fe40000400000 */
[----:B------:R-:W-:-:S02]  /*09d0*/  FMUL R23, R23, R18 ;  /* 0x0000001217177220 */ /* 0x000fc40000400000 */
[----:B------:R-:W4:Y:S04]  /*09e0*/  LDG.E.128 R16, desc[UR6][R36.64] ;  /* 0x0000000624107981 */ /* 0x000f28000c1e1d00 */
[----:B------:R0:W-:Y:S01]  /*09f0*/  STS.128 [R28+0x10], R4 ;  /* 0x000010041c007388 */ /* 0x0001e20000000c00 */
[----:B--2---:R-:W-:Y:S01]  /*0a00*/  FADD R24, -R24, R4 ;  /* 0x0000000418187221 */ /* 0x004fe20000000100 */
[----:B------:R-:W-:Y:S01]  /*0a10*/  FADD R25, -R25, R5 ;  /* 0x0000000519197221 */ /* 0x000fe20000000100 */
[----:B------:R-:W-:Y:S01]  /*0a20*/  FADD R27, -R27, R7 ;  /* 0x000000071b1b7221 */ /* 0x000fe20000000100 */
[----:B------:R-:W-:Y:S02]  /*0a30*/  FADD R33, -R26, R6 ;  /* 0x000000061a217221 */ /* 0x000fe40000000100 */
[----:B0-----:R-:W2:Y:S01]  /*0a40*/  LDG.E.128 R4, desc[UR6][R36.64+0x10] ;  /* 0x0000100624047981 */ /* 0x001ea2000c1e1d00 */
[----:B------:R-:W-:Y:S01]  /*0a50*/  SHF.L.U32 R0, R0, 0x2, RZ ;  /* 0x0000000200007819 */ /* 0x000fe200000006ff */
[----:B------:R-:W-:-:S03]  /*0a60*/  FMUL R29, R29, R24 ;  /* 0x000000181d1d7220 */ /* 0x000fc60000400000 */
[----:B------:R-:W-:Y:S01]  /*0a70*/  LOP3.LUT R0, R0, 0x1fc, RZ, 0xc0, !PT ;  /* 0x000001fc00007812 */ /* 0x000fe200078ec0ff */
[----:B------:R-:W-:Y:S01]  /*0a80*/  FMUL R24, R21, R25 ;  /* 0x0000001915187220 */ /* 0x000fe20000400000 */
[----:B------:R-:W-:Y:S01]  /*0a90*/  FMUL R33, R22, R33 ;  /* 0x0000002116217220 */ /* 0x000fe20000400000 */
[----:B------:R-:W-:Y:S01]  /*0aa0*/  FMUL R26, R23, R27 ;  /* 0x0000001b171a7220 */ /* 0x000fe20000400000 */
[----:B------:R-:W-:Y:S01]  /*0ab0*/  LEA R22, R0, UR4, 0x2 ;  /* 0x0000000400167c11 */ /* 0x000fe2000f8e10ff */
[----:B------:R-:W-:Y:S01]  /*0ac0*/  ULDC.64 UR4, c[0x0][0x210] ;  /* 0x0000840000047ab9 */ /* 0x000fe20000000a00 */
[----:B---3--:R-:W-:Y:S01]  /*0ad0*/  FFMA R21, R9, R24, R13 ;  /* 0x0000001809157223 */ /* 0x008fe2000000000d */
[----:B------:R-:W-:Y:S01]  /*0ae0*/  FFMA R23, R8, R29, R12 ;  /* 0x0000001d08177223 */ /* 0x000fe2000000000c */
[----:B------:R-:W-:Y:S01]  /*0af0*/  FFMA R24, R10, R33, R14 ;  /* 0x000000210a187223 */ /* 0x000fe2000000000e */
[----:B------:R-:W-:Y:S01]  /*0b00*/  FFMA R25, R11, R26, R15 ;  /* 0x0000001a0b197223 */ /* 0x000fe2000000000f */
[----:B------:R-:W-:Y:S01]  /*0b10*/  BAR.SYNC.DEFER_BLOCKING 0x0 ;  /* 0x0000000000007b1d */ /* 0x000fe20000010000 */
[----:B----4-:R-:W-:-:S05]  /*0b20*/  FSETP.GT.AND P6, PT, R20, -R16, PT ;  /* 0x800000101400720b */ /* 0x010fca0003fc4000 */
[----:B------:R-:W0:Y:S04]  /*0b30*/  LDS.128 R8, [R22] ;  /* 0x0000000016087984 */ /* 0x000e280000000c00 */
[----:B------:R-:W1:Y:S01]  /*0b40*/  LDS.128 R12, [R22+0x800] ;  /* 0x00080000160c7984 */ /* 0x000e620000000c00 */
[----:B------:R-:W-:Y:S01]  /*0b50*/  FSETP.GT.AND P0, PT, R32, -R17, PT ;  /* 0x800000112000720b */ /* 0x000fe20003f04000 */
[----:B------:R-:W-:Y:S01]  /*0b60*/  FADD R16, R16, R20 ;  /* 0x0000001410107221 */ /* 0x000fe20000000000 */
[----:B------:R-:W-:Y:S01]  /*0b70*/  FSETP.GT.AND P1, PT, R31, -R18, PT ;  /* 0x800000121f00720b */ /* 0x000fe20003f24000 */
[----:B------:R-:W-:Y:S01]  /*0b80*/  FADD R17, R17, R32 ;  /* 0x0000002011117221 */ /* 0x000fe20000000000 */
[----:B------:R-:W-:Y:S01]  /*0b90*/  FSETP.GT.AND P2, PT, R30, -R19, PT ;  /* 0x800000131e00720b */ /* 0x000fe20003f44000 */
[----:B------:R-:W-:Y:S01]  /*0ba0*/  @!P6 FMUL R16, R16, 0.0099999997764825820923 ;  /* 0x3c23d70a1010e820 */ /* 0x000fe20000400000 */
[----:B------:R-:W-:-:S02]  /*0bb0*/  SEL R29, RZ, 0x1, !P6 ;  /* 0x00000001ff1d7807 */ /* 0x000fc40007000000 */
[----:B------:R-:W-:Y:S02]  /*0bc0*/  SEL R20, RZ, 0x1, !P0 ;  /* 0x00000001ff147807 */ /* 0x000fe40004000000 */
[----:B------:R-:W-:Y:S02]  /*0bd0*/  SEL R26, RZ, 0x1, !P1 ;  /* 0x00000001ff1a7807 */ /* 0x000fe40004800000 */
[----:B------:R-:W-:Y:S01]  /*0be0*/  SEL R27, RZ, 0x1, !P2 ;  /* 0x00000001ff1b7807 */ /* 0x000fe20005000000 */
[----:B------:R-:W-:Y:S01]  /*0bf0*/  @!P0 FMUL R17, R17, 0.0099999997764825820923 ;  /* 0x3c23d70a11118820 */ /* 0x000fe20000400000 */
[----:B------:R-:W-:Y:S02]  /*0c00*/  PRMT R20, R29, 0x3340, R20 ;  /* 0x000033401d147816 */ /* 0x000fe40000000014 */
[----:B------:R-:W-:Y:S01]  /*0c10*/  PRMT R27, R26, 0x3340, R27 ;  /* 0x000033401a1b7816 */ /* 0x000fe2000000001b */
[----:B------:R-:W-:Y:S01]  /*0c20*/  FADD R19, R19, R30 ;  /* 0x0000001e13137221 */ /* 0x000fe20000000000 */
[----:B------:R-:W-:-:S03]  /*0c30*/  FADD R18, R18, R31 ;  /* 0x0000001f12127221 */ /* 0x000fc60000000000 */
[----:B------:R-:W-:Y:S01]  /*0c40*/  @!P2 FMUL R19, R19, 0.0099999997764825820923 ;  /* 0x3c23d70a1313a820 */ /* 0x000fe20000400000 */
[----:B------:R-:W-:Y:S01]  /*0c50*/  @!P1 FMUL R18, R18, 0.0099999997764825820923 ;  /* 0x3c23d70a12129820 */ /* 0x000fe20000400000 */
[----:B--2---:R-:W-:Y:S02]  /*0c60*/  FSETP.GT.AND P3, PT, R23, -R4, PT ;  /* 0x800000041700720b */ /* 0x004fe40003f64000 */
[----:B------:R-:W-:Y:S01]  /*0c70*/  FSETP.GT.AND P4, PT, R21, -R5, PT ;  /* 0x800000051500720b */ /* 0x000fe20003f84000 */
[----:B------:R-:W-:Y:S01]  /*0c80*/  FADD R5, R5, R21 ;  /* 0x0000001505057221 */ /* 0x000fe20000000000 */
[----:B------:R-:W-:Y:S01]  /*0c90*/  LOP3.LUT R21, R3, R0, RZ, 0xfc, !PT ;  /* 0x0000000003157212 */ /* 0x000fe200078efcff */
[----:B------:R-:W-:Y:S01]  /*0ca0*/  FADD R4, R4, R23 ;  /* 0x0000001704047221 */ /* 0x000fe20000000000 */
[----:B------:R-:W-:Y:S01]  /*0cb0*/  FSETP.GT.AND P5, PT, R24, -R6, PT ;  /* 0x800000061800720b */ /* 0x000fe20003fa4000 */
[----:B------:R-:W-:Y:S01]  /*0cc0*/  FADD R6, R6, R24 ;  /* 0x0000001806067221 */ /* 0x000fe20000000000 */
[----:B------:R-:W-:-:S02]  /*0cd0*/  SEL R0, RZ, 0x1, !P3 ;  /* 0x00000001ff007807 */ /* 0x000fc40005800000 */
[----:B------:R-:W-:Y:S02]  /*0ce0*/  SEL R23, RZ, 0x1, !P4 ;  /* 0x00000001ff177807 */ /* 0x000fe40006000000 */
[----:B------:R-:W-:Y:S02]  /*0cf0*/  SHF.R.S32.HI R24, RZ, 0x1f, R3 ;  /* 0x0000001fff187819 */ /* 0x000fe40000011403 */
[----:B------:R-:W-:Y:S02]  /*0d00*/  SHF.L.U32 R3, R21, 0x2, RZ ;  /* 0x0000000215037819 */ /* 0x000fe400000006ff */
[----:B------:R-:W-:Y:S02]  /*0d10*/  PRMT R23, R0, 0x3340, R23 ;  /* 0x0000334000177816 */ /* 0x000fe40000000017 */
[----:B------:R-:W-:Y:S02]  /*0d20*/  FSETP.GT.AND P6, PT, R25, -R7, PT ;  /* 0x800000071900720b */ /* 0x000fe40003fc4000 */
[----:B------:R-:W-:-:S02]  /*0d30*/  SHF.L.U64.HI R0, R21, 0x2, R24 ;  /* 0x0000000215007819 */ /* 0x000fc40000010218 */
[----:B------:R-:W-:Y:S01]  /*0d40*/  IADD3 R24, P0, R3, UR4, RZ ;  /* 0x0000000403187c10 */ /* 0x000fe2000ff1e0ff */
[----:B------:R-:W-:Y:S01]  /*0d50*/  FADD R7, R7, R25 ;  /* 0x0000001907077221 */ /* 0x000fe20000000000 */
[----:B------:R-:W-:Y:S02]  /*0d60*/  SEL R29, RZ, 0x1, !P5 ;  /* 0x00000001ff1d7807 */ /* 0x000fe40006800000 */
[----:B------:R-:W-:Y:S02]  /*0d70*/  SEL R26, RZ, 0x1, !P6 ;  /* 0x00000001ff1a7807 */ /* 0x000fe40007000000 */
[----:B------:R-:W-:Y:S01]  /*0d80*/  IADD3.X R25, R0, UR5, RZ, P0, !PT ;  /* 0x0000000500197c10 */ /* 0x000fe200087fe4ff */
[----:B------:R-:W-:Y:S01]  /*0d90*/  ULDC.64 UR4, c[0x0][0x250] ;  /* 0x0000940000047ab9 */ /* 0x000fe20000000a00 */
[----:B------:R-:W-:Y:S02]  /*0da0*/  PRMT R32, R29, 0x3340, R26 ;  /* 0x000033401d207816 */ /* 0x000fe4000000001a */
[----:B------:R-:W-:Y:S01]  /*0db0*/  IADD3 R30, P0, R2, UR4, RZ ;  /* 0x00000004021e7c10 */ /* 0x000fe2000ff1e0ff */
[----:B------:R-:W-:Y:S01]  /*0dc0*/  IMAD.WIDE R34, R21, 0x4, R34 ;  /* 0x0000000415227825 */ /* 0x000fe200078e0222 */
[----:B------:R-:W-:-:S02]  /*0dd0*/  PRMT R26, R20, 0x5410, R27 ;  /* 0x00005410141a7816 */ /* 0x000fc4000000001b */
[----:B------:R-:W-:Y:S01]  /*0de0*/  LEA.HI.X.SX32 R31, R2, UR5, 0x1, P0 ;  /* 0x00000005021f7c11 */ /* 0x000fe200080f0eff */
[----:B------:R-:W-:Y:S01]  /*0df0*/  @!P3 FMUL R4, R4, 0.0099999997764825820923 ;  /* 0x3c23d70a0404b820 */ /* 0x000fe20000400000 */
[----:B------:R-:W-:Y:S01]  /*0e00*/  PRMT R27, R23, 0x5410, R32 ;  /* 0x00005410171b7816 */ /* 0x000fe20000000020 */
[----:B0-----:R-:W-:Y:S01]  /*0e10*/  STG.E.128 desc[UR6][R34.64], R8 ;  /* 0x0000000822007986 */ /* 0x001fe2000c101d06 */
[----:B------:R-:W-:Y:S01]  /*0e20*/  @!P4 FMUL R5, R5, 0.0099999997764825820923 ;  /* 0x3c23d70a0505c820 */ /* 0x000fe20000400000 */
[----:B------:R-:W-:Y:S01]  /*0e30*/  @!P5 FMUL R6, R6, 0.0099999997764825820923 ;  /* 0x3c23d70a0606d820 */ /* 0x000fe20000400000 */
[----:B------:R-:W-:Y:S01]  /*0e40*/  @!P6 FMUL R7, R7, 0.0099999997764825820923 ;  /* 0x3c23d70a0707e820 */ /* 0x000fe20000400000 */
[----:B-1----:R0:W-:Y:S01]  /*0e50*/  STG.E.128 desc[UR6][R24.64+0x800], R12 ;  /* 0x0008000c18007986 */ /* 0x0021e2000c101d06 */
[----:B------:R-:W-:-:S03]  /*0e60*/  ULDC.64 UR4, c[0x0][0x218] ;  /* 0x0000860000047ab9 */ /* 0x000fc60000000a00 */
[----:B------:R-:W-:Y:S01]  /*0e70*/  STG.E.64 desc[UR6][R30.64], R26 ;  /* 0x0000001a1e007986 */ /* 0x000fe2000c101b06 */
[----:B------:R-:W-:Y:S08]  /*0e80*/  BAR.SYNC.DEFER_BLOCKING 0x0 ;  /* 0x0000000000007b1d */ /* 0x000ff00000010000 */
[----:B0-----:R-:W0:Y:S01]  /*0e90*/  LDC.64 R14, c[0x0][0x218] ;  /* 0x00008600ff0e7b82 */ /* 0x001e220000000a00 */
[----:B------:R-:W-:Y:S04]  /*0ea0*/  STS.128 [R28], R16 ;  /* 0x000000101c007388 */ /* 0x000fe80000000c00 */
[----:B------:R-:W-:Y:S03]  /*0eb0*/  STS.128 [R28+0x10], R4 ;  /* 0x000010041c007388 */ /* 0x000fe60000000c00 */
[----:B------:R-:W-:Y:S06]  /*0ec0*/  BAR.SYNC.DEFER_BLOCKING 0x0 ;  /* 0x0000000000007b1d */ /* 0x000fec0000010000 */
[----:B------:R-:W1:Y:S04]  /*0ed0*/  LDS.128 R8, [R22] ;  /* 0x0000000016087984 */ /* 0x000e680000000c00 */
[----:B------:R-:W2:Y:S01]  /*0ee0*/  LDS.128 R32, [R22+0x800] ;  /* 0x0008000016207984 */ /* 0x000ea20000000c00 */
[----:B------:R-:W-:Y:S01]  /*0ef0*/  IADD3 R12, P0, R3, UR4, RZ ;  /* 0x00000004030c7c10 */ /* 0x000fe2000ff1e0ff */
[----:B0-----:R-:W-:-:S03]  /*0f00*/  IMAD.WIDE R2, R21, 0x4, R14 ;  /* 0x0000000415027825 */ /* 0x001fc600078e020e */
[----:B------:R-:W-:Y:S02]  /*0f10*/  IADD3.X R13, R0, UR5, RZ, P0, !PT ;  /* 0x00000005000d7c10 */ /* 0x000fe400087fe4ff */
[----:B-1----:R-:W-:Y:S04]  /*0f20*/  STG.E.128 desc[UR6][R2.64], R8 ;  /* 0x0000000802007986 */ /* 0x002fe8000c101d06 */
[----:B--2---:R-:W-:Y:S01]  /*0f30*/  STG.E.128 desc[UR6][R12.64+0x800], R32 ;  /* 0x000800200c007986 */ /* 0x004fe2000c101d06 */
[----:B------:R-:W-:Y:S05]  /*0f40*/  EXIT ;  /* 0x000000000000794d */ /* 0x000fea0003800000 */
.L_x_0:
[----:B------:R-:W-:-:S00]  /*0f50*/  BRA `(.L_x_0) ;  /* 0xfffffffc00fc7947 */ /* 0x000fc0000383ffff */
[----:B------:R-:W-:-:S00]  /*0f60*/  NOP ;  /* 0x0000000000007918 */ /* 0x000fc00000000000 */
        /* <DEDUP_REMOVED lines=9> */
.L_x_1:


//--------------------- .nv.global.init           --------------------------
	.section	.nv.global.init,"aw",@progbits
.nv.global.init:
	.type		_$_str,@object
	.size		_$_str,(_$_str_$_2 - _$_str)
_$_str:
        /*0000*/ 	.byte	0x5f, 0x5f, 0x43, 0x55, 0x44, 0x41, 0x5f, 0x46, 0x54, 0x5a, 0x00
	.type		_$_str_$_2,@object
	.size		_$_str_$_2,(.L_1 - _$_str_$_2)
_$_str_$_2:
        /*000b*/ 	.byte	0x5f, 0x5f, 0x43, 0x55, 0x44, 0x41, 0x5f, 0x50, 0x52, 0x45, 0x43, 0x5f, 0x53, 0x51, 0x52, 0x54
        /*001b*/ 	.byte	0x00
.L_1:


//--------------------- .nv.shared.triton_poi_fused__native_batch_norm_legit_no_training_add_convolution_leaky_relu_10 --------------------------
	.section	.nv.shared.triton_poi_fused__native_batch_norm_legit_no_training_add_convolution_leaky_relu_10,"aw",@nobits
	.sectionflags	@""
	.align	16
	.zero		1024


//--------------------- .nv.constant0.triton_poi_fused__native_batch_norm_legit_no_training_add_convolution_leaky_relu_10 --------------------------
	.section	.nv.constant0.triton_poi_fused__native_batch_norm_legit_no_training_add_convolution_leaky_relu_10,"a",@progbits
	.sectionflags	@""
	.align	4
.nv.constant0.triton_poi_fused__native_batch_norm_legit_no_training_add_convolution_leaky_relu_10:
	.zero		604
